//
// Generated by NVIDIA NVVM Compiler
//
// Compiler Build ID: CL-36424714
// Cuda compilation tools, release 13.0, V13.0.88
// Based on NVVM 20.0.0
//

.version 9.0
.target sm_100
.address_size 64

	// .globl	_ZN3cub18CUB_300001_SM_10006detail11EmptyKernelIvEEvv
.global .align 1 .b8 _ZN40_INTERNAL_e8b37485_4_k_cu_4c88b998_962824cuda3std3__45__cpo5beginE[1];
.global .align 1 .b8 _ZN40_INTERNAL_e8b37485_4_k_cu_4c88b998_962824cuda3std3__45__cpo3endE[1];
.global .align 1 .b8 _ZN40_INTERNAL_e8b37485_4_k_cu_4c88b998_962824cuda3std3__45__cpo6cbeginE[1];
.global .align 1 .b8 _ZN40_INTERNAL_e8b37485_4_k_cu_4c88b998_962824cuda3std3__45__cpo4cendE[1];
.global .align 1 .b8 _ZN40_INTERNAL_e8b37485_4_k_cu_4c88b998_962824cuda3std3__45__cpo6rbeginE[1];
.global .align 1 .b8 _ZN40_INTERNAL_e8b37485_4_k_cu_4c88b998_962824cuda3std3__45__cpo4rendE[1];
.global .align 1 .b8 _ZN40_INTERNAL_e8b37485_4_k_cu_4c88b998_962824cuda3std3__45__cpo7crbeginE[1];
.global .align 1 .b8 _ZN40_INTERNAL_e8b37485_4_k_cu_4c88b998_962824cuda3std3__45__cpo5crendE[1];
.global .align 1 .b8 _ZN40_INTERNAL_e8b37485_4_k_cu_4c88b998_962824cuda3std3__442_GLOBAL__N__e8b37485_4_k_cu_4c88b998_962826ignoreE[1];
.global .align 1 .b8 _ZN40_INTERNAL_e8b37485_4_k_cu_4c88b998_962824cuda3std3__419piecewise_constructE[1];
.global .align 1 .b8 _ZN40_INTERNAL_e8b37485_4_k_cu_4c88b998_962824cuda3std3__48in_placeE[1];
.global .align 1 .b8 _ZN40_INTERNAL_e8b37485_4_k_cu_4c88b998_962824cuda3std3__420unreachable_sentinelE[1];
.global .align 1 .b8 _ZN40_INTERNAL_e8b37485_4_k_cu_4c88b998_962824cuda3std3__47nulloptE[1];
.global .align 1 .b8 _ZN40_INTERNAL_e8b37485_4_k_cu_4c88b998_962824cuda3std3__48unexpectE[1];
.global .align 1 .b8 _ZN40_INTERNAL_e8b37485_4_k_cu_4c88b998_962824cuda3std6ranges3__45__cpo4swapE[1];
.global .align 1 .b8 _ZN40_INTERNAL_e8b37485_4_k_cu_4c88b998_962824cuda3std6ranges3__45__cpo9iter_moveE[1];
.global .align 1 .b8 _ZN40_INTERNAL_e8b37485_4_k_cu_4c88b998_962824cuda3std6ranges3__45__cpo5beginE[1];
.global .align 1 .b8 _ZN40_INTERNAL_e8b37485_4_k_cu_4c88b998_962824cuda3std6ranges3__45__cpo3endE[1];
.global .align 1 .b8 _ZN40_INTERNAL_e8b37485_4_k_cu_4c88b998_962824cuda3std6ranges3__45__cpo6cbeginE[1];
.global .align 1 .b8 _ZN40_INTERNAL_e8b37485_4_k_cu_4c88b998_962824cuda3std6ranges3__45__cpo4cendE[1];
.global .align 1 .b8 _ZN40_INTERNAL_e8b37485_4_k_cu_4c88b998_962824cuda3std6ranges3__45__cpo7advanceE[1];
.global .align 1 .b8 _ZN40_INTERNAL_e8b37485_4_k_cu_4c88b998_962824cuda3std6ranges3__45__cpo9iter_swapE[1];
.global .align 1 .b8 _ZN40_INTERNAL_e8b37485_4_k_cu_4c88b998_962824cuda3std6ranges3__45__cpo4nextE[1];
.global .align 1 .b8 _ZN40_INTERNAL_e8b37485_4_k_cu_4c88b998_962824cuda3std6ranges3__45__cpo4prevE[1];
.global .align 1 .b8 _ZN40_INTERNAL_e8b37485_4_k_cu_4c88b998_962824cuda3std6ranges3__45__cpo4dataE[1];
.global .align 1 .b8 _ZN40_INTERNAL_e8b37485_4_k_cu_4c88b998_962824cuda3std6ranges3__45__cpo5cdataE[1];
.global .align 1 .b8 _ZN40_INTERNAL_e8b37485_4_k_cu_4c88b998_962824cuda3std6ranges3__45__cpo4sizeE[1];
.global .align 1 .b8 _ZN40_INTERNAL_e8b37485_4_k_cu_4c88b998_962824cuda3std6ranges3__45__cpo5ssizeE[1];
.global .align 1 .b8 _ZN40_INTERNAL_e8b37485_4_k_cu_4c88b998_962824cuda3std6ranges3__45__cpo8distanceE[1];
.global .align 1 .b8 _ZN40_INTERNAL_e8b37485_4_k_cu_4c88b998_962826thrust24THRUST_300001_SM_1000_NS6system6detail10sequential3seqE[1];
.global .align 1 .b8 _ZN40_INTERNAL_e8b37485_4_k_cu_4c88b998_962826thrust24THRUST_300001_SM_1000_NS12placeholders2_1E[1];
.global .align 1 .b8 _ZN40_INTERNAL_e8b37485_4_k_cu_4c88b998_962826thrust24THRUST_300001_SM_1000_NS12placeholders2_2E[1];
.global .align 1 .b8 _ZN40_INTERNAL_e8b37485_4_k_cu_4c88b998_962826thrust24THRUST_300001_SM_1000_NS12placeholders2_3E[1];
.global .align 1 .b8 _ZN40_INTERNAL_e8b37485_4_k_cu_4c88b998_962826thrust24THRUST_300001_SM_1000_NS12placeholders2_4E[1];
.global .align 1 .b8 _ZN40_INTERNAL_e8b37485_4_k_cu_4c88b998_962826thrust24THRUST_300001_SM_1000_NS12placeholders2_5E[1];
.global .align 1 .b8 _ZN40_INTERNAL_e8b37485_4_k_cu_4c88b998_962826thrust24THRUST_300001_SM_1000_NS12placeholders2_6E[1];
.global .align 1 .b8 _ZN40_INTERNAL_e8b37485_4_k_cu_4c88b998_962826thrust24THRUST_300001_SM_1000_NS12placeholders2_7E[1];
.global .align 1 .b8 _ZN40_INTERNAL_e8b37485_4_k_cu_4c88b998_962826thrust24THRUST_300001_SM_1000_NS12placeholders2_8E[1];
.global .align 1 .b8 _ZN40_INTERNAL_e8b37485_4_k_cu_4c88b998_962826thrust24THRUST_300001_SM_1000_NS12placeholders2_9E[1];
.global .align 1 .b8 _ZN40_INTERNAL_e8b37485_4_k_cu_4c88b998_962826thrust24THRUST_300001_SM_1000_NS12placeholders3_10E[1];

.visible .entry _ZN3cub18CUB_300001_SM_10006detail11EmptyKernelIvEEvv()
{


	ret;

}


// ===== COMPILED SASS (sm_100) =====

	.target	sm_100

	.elftype	@"ET_EXEC"


//--------------------- .note.nv.tkinfo           --------------------------
	.section	.note.nv.tkinfo,"",@"SHT_NOTE"
	.sectionflags	@"SHF_NOTE_NV_TKINFO"
	.tkinfo
        /*0018*/ 	.word	0x00000002
        /*0030*/ 	.string	""
        /*0030*/ 	.string	"ptxas"
        /*0030*/ 	.string	"Cuda compilation tools, release 13.0, V13.0.88"
        /*0030*/ 	.string	"Build cuda_13.0.r13.0/compiler.36424714_0"
        /*0030*/ 	.string	"-arch sm_100 -m 64 "



//--------------------- .note.nv.cuinfo           --------------------------
	.section	.note.nv.cuinfo,"",@"SHT_NOTE"
	.sectionflags	@"SHF_NOTE_NV_CUINFO"
        /*0018*/ 	.short	0x0002
        /*001a*/ 	.short	0x0064
        /*001c*/ 	.short	0x0082
	.zero		2


//--------------------- .nv.info                  --------------------------
	.section	.nv.info,"",@"SHT_CUDA_INFO"
	.align	4


	//----- nvinfo : EIATTR_REGCOUNT
	.align		4
        /*0000*/ 	.byte	0x04, 0x2f
        /*0002*/ 	.short	(.L_41 - .L_40)
	.align		4
.L_40:
        /*0004*/ 	.word	index@(_ZN3cub18CUB_300001_SM_10006detail11EmptyKernelIvEEvv)
        /*0008*/ 	.word	0x00000004


	//----- nvinfo : EIATTR_FRAME_SIZE
	.align		4
.L_41:
        /*000c*/ 	.byte	0x04, 0x11
        /*000e*/ 	.short	(.L_43 - .L_42)
	.align		4
.L_42:
        /*0010*/ 	.word	index@(_ZN3cub18CUB_300001_SM_10006detail11EmptyKernelIvEEvv)
        /*0014*/ 	.word	0x00000000


	//----- nvinfo : EIATTR_MIN_STACK_SIZE
	.align		4
.L_43:
        /*0018*/ 	.byte	0x04, 0x12
        /*001a*/ 	.short	(.L_45 - .L_44)
	.align		4
.L_44:
        /*001c*/ 	.word	index@(_ZN3cub18CUB_300001_SM_10006detail11EmptyKernelIvEEvv)
        /*0020*/ 	.word	0x00000000
.L_45:


//--------------------- .nv.compat                --------------------------
	.section	.nv.compat,"",@"SHT_CUDA_COMPAT_INFO"
	.align	4
        /*0000*/ 	.byte	0x02, 0x09, 0x00, 0x00, 0x02, 0x02, 0x01, 0x00, 0x02, 0x05, 0x05, 0x00, 0x03, 0x07, 0x01, 0x01
        /*0010*/ 	.byte	0x02, 0x03, 0x00, 0x00, 0x02, 0x06, 0x01, 0x00, 0x04, 0x0b, 0x08, 0x00, 0x09, 0x00, 0x00, 0x00
        /*0020*/ 	.byte	0x00, 0x00, 0x00, 0x00


//--------------------- .nv.info._ZN3cub18CUB_300001_SM_10006detail11EmptyKernelIvEEvv --------------------------
	.section	.nv.info._ZN3cub18CUB_300001_SM_10006detail11EmptyKernelIvEEvv,"",@"SHT_CUDA_INFO"
	.sectionflags	@""
	.align	4


	//----- nvinfo : EIATTR_CUDA_API_VERSION
	.align		4
        /*0000*/ 	.byte	0x04, 0x37
        /*0002*/ 	.short	(.L_47 - .L_46)
.L_46:
        /*0004*/ 	.word	0x00000082


	//----- nvinfo : EIATTR_SPARSE_MMA_MASK
	.align		4
.L_47:
        /*0008*/ 	.byte	0x03, 0x50
        /*000a*/ 	.short	0x0000


	//----- nvinfo : EIATTR_MAXREG_COUNT
	.align		4
        /*000c*/ 	.byte	0x03, 0x1b
        /*000e*/ 	.short	0x00ff


	//----- nvinfo : EIATTR_MERCURY_ISA_VERSION
	.align		4
        /*0010*/ 	.byte	0x03, 0x5f
        /*0012*/ 	.short	0x0101


	//----- nvinfo : EIATTR_VRC_CTA_INIT_COUNT
	.align		4
        /*0014*/ 	.byte	0x02, 0x4a
	.zero		1
	.zero		1


	//----- nvinfo : EIATTR_EXIT_INSTR_OFFSETS
	.align		4
        /*0018*/ 	.byte	0x04, 0x1c
        /*001a*/ 	.short	(.L_49 - .L_48)


	//   ....[0]....
.L_48:
        /*001c*/ 	.word	0x00000010


	//----- nvinfo : EIATTR_SW_WAR
	.align		4
.L_49:
        /*0020*/ 	.byte	0x04, 0x36
        /*0022*/ 	.short	(.L_51 - .L_50)
.L_50:
        /*0024*/ 	.word	0x00000008
.L_51:


//--------------------- .nv.callgraph             --------------------------
	.section	.nv.callgraph,"",@"SHT_CUDA_CALLGRAPH"
	.align	4
	.sectionentsize	8
	.align		4
        /*0000*/ 	.word	0x00000000
	.align		4
        /*0004*/ 	.word	0xffffffff
	.align		4
        /*0008*/ 	.word	0x00000000
	.align		4
        /*000c*/ 	.word	0xfffffffe
	.align		4
        /*0010*/ 	.word	0x00000000
	.align		4
        /*0014*/ 	.word	0xfffffffd
	.align		4
        /*0018*/ 	.word	0x00000000
	.align		4
        /*001c*/ 	.word	0xfffffffc


//--------------------- .nv.constant4             --------------------------
	.section	.nv.constant4,"a",@progbits
	.align	8
	.align		8
.nv.constant4:
        /*0000*/ 	.dword	_ZN40_INTERNAL_e8b37485_4_k_cu_4c88b998_965904cuda3std3__45__cpo5beginE
	.align		8
        /*0008*/ 	.dword	_ZN40_INTERNAL_e8b37485_4_k_cu_4c88b998_965904cuda3std3__45__cpo3endE
	.align		8
        /*0010*/ 	.dword	_ZN40_INTERNAL_e8b37485_4_k_cu_4c88b998_965904cuda3std3__45__cpo6cbeginE
	.align		8
        /*0018*/ 	.dword	_ZN40_INTERNAL_e8b37485_4_k_cu_4c88b998_965904cuda3std3__45__cpo4cendE
	.align		8
        /*0020*/ 	.dword	_ZN40_INTERNAL_e8b37485_4_k_cu_4c88b998_965904cuda3std3__45__cpo6rbeginE
	.align		8
        /*0028*/ 	.dword	_ZN40_INTERNAL_e8b37485_4_k_cu_4c88b998_965904cuda3std3__45__cpo4rendE
	.align		8
        /*0030*/ 	.dword	_ZN40_INTERNAL_e8b37485_4_k_cu_4c88b998_965904cuda3std3__45__cpo7crbeginE
	.align		8
        /*0038*/ 	.dword	_ZN40_INTERNAL_e8b37485_4_k_cu_4c88b998_965904cuda3std3__45__cpo5crendE
	.align		8
        /*0040*/ 	.dword	_ZN40_INTERNAL_e8b37485_4_k_cu_4c88b998_965904cuda3std3__442_GLOBAL__N__e8b37485_4_k_cu_4c88b998_965906ignoreE
	.align		8
        /*0048*/ 	.dword	_ZN40_INTERNAL_e8b37485_4_k_cu_4c88b998_965904cuda3std3__419piecewise_constructE
	.align		8
        /*0050*/ 	.dword	_ZN40_INTERNAL_e8b37485_4_k_cu_4c88b998_965904cuda3std3__48in_placeE
	.align		8
        /*0058*/ 	.dword	_ZN40_INTERNAL_e8b37485_4_k_cu_4c88b998_965904cuda3std3__420unreachable_sentinelE
	.align		8
        /*0060*/ 	.dword	_ZN40_INTERNAL_e8b37485_4_k_cu_4c88b998_965904cuda3std3__47nulloptE
	.align		8
        /*0068*/ 	.dword	_ZN40_INTERNAL_e8b37485_4_k_cu_4c88b998_965904cuda3std3__48unexpectE
	.align		8
        /*0070*/ 	.dword	_ZN40_INTERNAL_e8b37485_4_k_cu_4c88b998_965904cuda3std6ranges3__45__cpo4swapE
	.align		8
        /*0078*/ 	.dword	_ZN40_INTERNAL_e8b37485_4_k_cu_4c88b998_965904cuda3std6ranges3__45__cpo9iter_moveE
	.align		8
        /*0080*/ 	.dword	_ZN40_INTERNAL_e8b37485_4_k_cu_4c88b998_965904cuda3std6ranges3__45__cpo5beginE
	.align		8
        /*0088*/ 	.dword	_ZN40_INTERNAL_e8b37485_4_k_cu_4c88b998_965904cuda3std6ranges3__45__cpo3endE
	.align		8
        /*0090*/ 	.dword	_ZN40_INTERNAL_e8b37485_4_k_cu_4c88b998_965904cuda3std6ranges3__45__cpo6cbeginE
	.align		8
        /*0098*/ 	.dword	_ZN40_INTERNAL_e8b37485_4_k_cu_4c88b998_965904cuda3std6ranges3__45__cpo4cendE
	.align		8
        /*00a0*/ 	.dword	_ZN40_INTERNAL_e8b37485_4_k_cu_4c88b998_965904cuda3std6ranges3__45__cpo7advanceE
	.align		8
        /*00a8*/ 	.dword	_ZN40_INTERNAL_e8b37485_4_k_cu_4c88b998_965904cuda3std6ranges3__45__cpo9iter_swapE
	.align		8
        /*00b0*/ 	.dword	_ZN40_INTERNAL_e8b37485_4_k_cu_4c88b998_965904cuda3std6ranges3__45__cpo4nextE
	.align		8
        /*00b8*/ 	.dword	_ZN40_INTERNAL_e8b37485_4_k_cu_4c88b998_965904cuda3std6ranges3__45__cpo4prevE
	.align		8
        /*00c0*/ 	.dword	_ZN40_INTERNAL_e8b37485_4_k_cu_4c88b998_965904cuda3std6ranges3__45__cpo4dataE
	.align		8
        /*00c8*/ 	.dword	_ZN40_INTERNAL_e8b37485_4_k_cu_4c88b998_965904cuda3std6ranges3__45__cpo5cdataE
	.align		8
        /*00d0*/ 	.dword	_ZN40_INTERNAL_e8b37485_4_k_cu_4c88b998_965904cuda3std6ranges3__45__cpo4sizeE
	.align		8
        /*00d8*/ 	.dword	_ZN40_INTERNAL_e8b37485_4_k_cu_4c88b998_965904cuda3std6ranges3__45__cpo5ssizeE
	.align		8
        /*00e0*/ 	.dword	_ZN40_INTERNAL_e8b37485_4_k_cu_4c88b998_965904cuda3std6ranges3__45__cpo8distanceE
	.align		8
        /*00e8*/ 	.dword	_ZN40_INTERNAL_e8b37485_4_k_cu_4c88b998_965906thrust24THRUST_300001_SM_1000_NS6system6detail10sequential3seqE
	.align		8
        /*00f0*/ 	.dword	_ZN40_INTERNAL_e8b37485_4_k_cu_4c88b998_965906thrust24THRUST_300001_SM_1000_NS12placeholders2_1E
	.align		8
        /*00f8*/ 	.dword	_ZN40_INTERNAL_e8b37485_4_k_cu_4c88b998_965906thrust24THRUST_300001_SM_1000_NS12placeholders2_2E
	.align		8
        /*0100*/ 	.dword	_ZN40_INTERNAL_e8b37485_4_k_cu_4c88b998_965906thrust24THRUST_300001_SM_1000_NS12placeholders2_3E
	.align		8
        /*0108*/ 	.dword	_ZN40_INTERNAL_e8b37485_4_k_cu_4c88b998_965906thrust24THRUST_300001_SM_1000_NS12placeholders2_4E
	.align		8
        /*0110*/ 	.dword	_ZN40_INTERNAL_e8b37485_4_k_cu_4c88b998_965906thrust24THRUST_300001_SM_1000_NS12placeholders2_5E
	.align		8
        /*0118*/ 	.dword	_ZN40_INTERNAL_e8b37485_4_k_cu_4c88b998_965906thrust24THRUST_300001_SM_1000_NS12placeholders2_6E
	.align		8
        /*0120*/ 	.dword	_ZN40_INTERNAL_e8b37485_4_k_cu_4c88b998_965906thrust24THRUST_300001_SM_1000_NS12placeholders2_7E
	.align		8
        /*0128*/ 	.dword	_ZN40_INTERNAL_e8b37485_4_k_cu_4c88b998_965906thrust24THRUST_300001_SM_1000_NS12placeholders2_8E
	.align		8
        /*0130*/ 	.dword	_ZN40_INTERNAL_e8b37485_4_k_cu_4c88b998_965906thrust24THRUST_300001_SM_1000_NS12placeholders2_9E
	.align		8
        /*0138*/ 	.dword	_ZN40_INTERNAL_e8b37485_4_k_cu_4c88b998_965906thrust24THRUST_300001_SM_1000_NS12placeholders3_10E


//--------------------- .text._ZN3cub18CUB_300001_SM_10006detail11EmptyKernelIvEEvv --------------------------
	.section	.text._ZN3cub18CUB_300001_SM_10006detail11EmptyKernelIvEEvv,"ax",@progbits
	.align	128
        .global         _ZN3cub18CUB_300001_SM_10006detail11EmptyKernelIvEEvv
        .type           _ZN3cub18CUB_300001_SM_10006detail11EmptyKernelIvEEvv,@function
        .size           _ZN3cub18CUB_300001_SM_10006detail11EmptyKernelIvEEvv,(.L_x_1 - _ZN3cub18CUB_300001_SM_10006detail11EmptyKernelIvEEvv)
        .other          _ZN3cub18CUB_300001_SM_10006detail11EmptyKernelIvEEvv,@"STO_CUDA_ENTRY STV_DEFAULT"
_ZN3cub18CUB_300001_SM_10006detail11EmptyKernelIvEEvv:
.text._ZN3cub18CUB_300001_SM_10006detail11EmptyKernelIvEEvv:
[----:B------:R-:W-:Y:S01]  /*0000*/  LDC R1, c[0x0][0x37c] ;  /* 0x0000df00ff017b82 */ /* 0x000fe20000000800 */
[----:B------:R-:W-:Y:S05]  /*0010*/  EXIT ;  /* 0x000000000000794d */ /* 0x000fea0003800000 */
.L_x_0:
[----:B------:R-:W-:-:S00]  /*0020*/  BRA `(.L_x_0) ;  /* 0xfffffffc00fc7947 */ /* 0x000fc0000383ffff */
[----:B------:R-:W-:-:S00]  /*0030*/  NOP ;  /* 0x0000000000007918 */ /* 0x000fc00000000000 */
        /* <DEDUP_REMOVED lines=12> */
.L_x_1:


//--------------------- .nv.shared.reserved.0     --------------------------
	.section	.nv.shared.reserved.0,"aw",@nobits
	.weak		__nv_reservedSMEM_offset_0_alias
	.size		__nv_reservedSMEM_offset_0_alias, 0, 64
	.other		__nv_reservedSMEM_offset_0_alias,@"STO_CUDA_RESERVED_SHARED STV_DEFAULT"
__nv_reservedSMEM_offset_0_alias:
	.zero		0
	.zero		64


//--------------------- .nv.global                --------------------------
	.section	.nv.global,"aw",@nobits
.nv.global:
	.type		_ZN40_INTERNAL_e8b37485_4_k_cu_4c88b998_965906thrust24THRUST_300001_SM_1000_NS12placeholders2_5E,@object
	.size		_ZN40_INTERNAL_e8b37485_4_k_cu_4c88b998_965906thrust24THRUST_300001_SM_1000_NS12placeholders2_5E,(_ZN40_INTERNAL_e8b37485_4_k_cu_4c88b998_965904cuda3std3__45__cpo6cbeginE - _ZN40_INTERNAL_e8b37485_4_k_cu_4c88b998_965906thrust24THRUST_300001_SM_1000_NS12placeholders2_5E)
_ZN40_INTERNAL_e8b37485_4_k_cu_4c88b998_965906thrust24THRUST_300001_SM_1000_NS12placeholders2_5E:
	.zero		1
	.type		_ZN40_INTERNAL_e8b37485_4_k_cu_4c88b998_965904cuda3std3__45__cpo6cbeginE,@object
	.size		_ZN40_INTERNAL_e8b37485_4_k_cu_4c88b998_965904cuda3std3__45__cpo6cbeginE,(_ZN40_INTERNAL_e8b37485_4_k_cu_4c88b998_965904cuda3std6ranges3__45__cpo6cbeginE - _ZN40_INTERNAL_e8b37485_4_k_cu_4c88b998_965904cuda3std3__45__cpo6cbeginE)
_ZN40_INTERNAL_e8b37485_4_k_cu_4c88b998_965904cuda3std3__45__cpo6cbeginE:
	.zero		1
	.type		_ZN40_INTERNAL_e8b37485_4_k_cu_4c88b998_965904cuda3std6ranges3__45__cpo6cbeginE,@object
	.size		_ZN40_INTERNAL_e8b37485_4_k_cu_4c88b998_965904cuda3std6ranges3__45__cpo6cbeginE,(_ZN40_INTERNAL_e8b37485_4_k_cu_4c88b998_965904cuda3std3__48in_placeE - _ZN40_INTERNAL_e8b37485_4_k_cu_4c88b998_965904cuda3std6ranges3__45__cpo6cbeginE)
_ZN40_INTERNAL_e8b37485_4_k_cu_4c88b998_965904cuda3std6ranges3__45__cpo6cbeginE:
	.zero		1
	.type		_ZN40_INTERNAL_e8b37485_4_k_cu_4c88b998_965904cuda3std3__48in_placeE,@object
	.size		_ZN40_INTERNAL_e8b37485_4_k_cu_4c88b998_965904cuda3std3__48in_placeE,(_ZN40_INTERNAL_e8b37485_4_k_cu_4c88b998_965904cuda3std6ranges3__45__cpo4sizeE - _ZN40_INTERNAL_e8b37485_4_k_cu_4c88b998_965904cuda3std3__48in_placeE)
_ZN40_INTERNAL_e8b37485_4_k_cu_4c88b998_965904cuda3std3__48in_placeE:
	.zero		1
	.type		_ZN40_INTERNAL_e8b37485_4_k_cu_4c88b998_965904cuda3std6ranges3__45__cpo4sizeE,@object
	.size		_ZN40_INTERNAL_e8b37485_4_k_cu_4c88b998_965904cuda3std6ranges3__45__cpo4sizeE,(_ZN40_INTERNAL_e8b37485_4_k_cu_4c88b998_965906thrust24THRUST_300001_SM_1000_NS12placeholders2_9E - _ZN40_INTERNAL_e8b37485_4_k_cu_4c88b998_965904cuda3std6ranges3__45__cpo4sizeE)
_ZN40_INTERNAL_e8b37485_4_k_cu_4c88b998_965904cuda3std6ranges3__45__cpo4sizeE:
	.zero		1
	.type		_ZN40_INTERNAL_e8b37485_4_k_cu_4c88b998_965906thrust24THRUST_300001_SM_1000_NS12placeholders2_9E,@object
	.size		_ZN40_INTERNAL_e8b37485_4_k_cu_4c88b998_965906thrust24THRUST_300001_SM_1000_NS12placeholders2_9E,(_ZN40_INTERNAL_e8b37485_4_k_cu_4c88b998_965904cuda3std3__45__cpo7crbeginE - _ZN40_INTERNAL_e8b37485_4_k_cu_4c88b998_965906thrust24THRUST_300001_SM_1000_NS12placeholders2_9E)
_ZN40_INTERNAL_e8b37485_4_k_cu_4c88b998_965906thrust24THRUST_300001_SM_1000_NS12placeholders2_9E:
	.zero		1
	.type		_ZN40_INTERNAL_e8b37485_4_k_cu_4c88b998_965904cuda3std3__45__cpo7crbeginE,@object
	.size		_ZN40_INTERNAL_e8b37485_4_k_cu_4c88b998_965904cuda3std3__45__cpo7crbeginE,(_ZN40_INTERNAL_e8b37485_4_k_cu_4c88b998_965904cuda3std6ranges3__45__cpo4nextE - _ZN40_INTERNAL_e8b37485_4_k_cu_4c88b998_965904cuda3std3__45__cpo7crbeginE)
_ZN40_INTERNAL_e8b37485_4_k_cu_4c88b998_965904cuda3std3__45__cpo7crbeginE:
	.zero		1
	.type		_ZN40_INTERNAL_e8b37485_4_k_cu_4c88b998_965904cuda3std6ranges3__45__cpo4nextE,@object
	.size		_ZN40_INTERNAL_e8b37485_4_k_cu_4c88b998_965904cuda3std6ranges3__45__cpo4nextE,(_ZN40_INTERNAL_e8b37485_4_k_cu_4c88b998_965904cuda3std6ranges3__45__cpo4swapE - _ZN40_INTERNAL_e8b37485_4_k_cu_4c88b998_965904cuda3std6ranges3__45__cpo4nextE)
_ZN40_INTERNAL_e8b37485_4_k_cu_4c88b998_965904cuda3std6ranges3__45__cpo4nextE:
	.zero		1
	.type		_ZN40_INTERNAL_e8b37485_4_k_cu_4c88b998_965904cuda3std6ranges3__45__cpo4swapE,@object
	.size		_ZN40_INTERNAL_e8b37485_4_k_cu_4c88b998_965904cuda3std6ranges3__45__cpo4swapE,(_ZN40_INTERNAL_e8b37485_4_k_cu_4c88b998_965906thrust24THRUST_300001_SM_1000_NS12placeholders2_1E - _ZN40_INTERNAL_e8b37485_4_k_cu_4c88b998_965904cuda3std6ranges3__45__cpo4swapE)
_ZN40_INTERNAL_e8b37485_4_k_cu_4c88b998_965904cuda3std6ranges3__45__cpo4swapE:
	.zero		1
	.type		_ZN40_INTERNAL_e8b37485_4_k_cu_4c88b998_965906thrust24THRUST_300001_SM_1000_NS12placeholders2_1E,@object
	.size		_ZN40_INTERNAL_e8b37485_4_k_cu_4c88b998_965906thrust24THRUST_300001_SM_1000_NS12placeholders2_1E,(_ZN40_INTERNAL_e8b37485_4_k_cu_4c88b998_965906thrust24THRUST_300001_SM_1000_NS12placeholders2_3E - _ZN40_INTERNAL_e8b37485_4_k_cu_4c88b998_965906thrust24THRUST_300001_SM_1000_NS12placeholders2_1E)
_ZN40_INTERNAL_e8b37485_4_k_cu_4c88b998_965906thrust24THRUST_300001_SM_1000_NS12placeholders2_1E:
	.zero		1
	.type		_ZN40_INTERNAL_e8b37485_4_k_cu_4c88b998_965906thrust24THRUST_300001_SM_1000_NS12placeholders2_3E,@object
	.size		_ZN40_INTERNAL_e8b37485_4_k_cu_4c88b998_965906thrust24THRUST_300001_SM_1000_NS12placeholders2_3E,(_ZN40_INTERNAL_e8b37485_4_k_cu_4c88b998_965904cuda3std3__45__cpo5beginE - _ZN40_INTERNAL_e8b37485_4_k_cu_4c88b998_965906thrust24THRUST_300001_SM_1000_NS12placeholders2_3E)
_ZN40_INTERNAL_e8b37485_4_k_cu_4c88b998_965906thrust24THRUST_300001_SM_1000_NS12placeholders2_3E:
	.zero		1
	.type		_ZN40_INTERNAL_e8b37485_4_k_cu_4c88b998_965904cuda3std3__45__cpo5beginE,@object
	.size		_ZN40_INTERNAL_e8b37485_4_k_cu_4c88b998_965904cuda3std3__45__cpo5beginE,(_ZN40_INTERNAL_e8b37485_4_k_cu_4c88b998_965904cuda3std6ranges3__45__cpo5beginE - _ZN40_INTERNAL_e8b37485_4_k_cu_4c88b998_965904cuda3std3__45__cpo5beginE)
_ZN40_INTERNAL_e8b37485_4_k_cu_4c88b998_965904cuda3std3__45__cpo5beginE:
	.zero		1
	.type		_ZN40_INTERNAL_e8b37485_4_k_cu_4c88b998_965904cuda3std6ranges3__45__cpo5beginE,@object
	.size		_ZN40_INTERNAL_e8b37485_4_k_cu_4c88b998_965904cuda3std6ranges3__45__cpo5beginE,(_ZN40_INTERNAL_e8b37485_4_k_cu_4c88b998_965904cuda3std3__442_GLOBAL__N__e8b37485_4_k_cu_4c88b998_965906ignoreE - _ZN40_INTERNAL_e8b37485_4_k_cu_4c88b998_965904cuda3std6ranges3__45__cpo5beginE)
_ZN40_INTERNAL_e8b37485_4_k_cu_4c88b998_965904cuda3std6ranges3__45__cpo5beginE:
	.zero		1
	.type		_ZN40_INTERNAL_e8b37485_4_k_cu_4c88b998_965904cuda3std3__442_GLOBAL__N__e8b37485_4_k_cu_4c88b998_965906ignoreE,@object
	.size		_ZN40_INTERNAL_e8b37485_4_k_cu_4c88b998_965904cuda3std3__442_GLOBAL__N__e8b37485_4_k_cu_4c88b998_965906ignoreE,(_ZN40_INTERNAL_e8b37485_4_k_cu_4c88b998_965904cuda3std6ranges3__45__cpo4dataE - _ZN40_INTERNAL_e8b37485_4_k_cu_4c88b998_965904cuda3std3__442_GLOBAL__N__e8b37485_4_k_cu_4c88b998_965906ignoreE)
_ZN40_INTERNAL_e8b37485_4_k_cu_4c88b998_965904cuda3std3__442_GLOBAL__N__e8b37485_4_k_cu_4c88b998_965906ignoreE:
	.zero		1
	.type		_ZN40_INTERNAL_e8b37485_4_k_cu_4c88b998_965904cuda3std6ranges3__45__cpo4dataE,@object
	.size		_ZN40_INTERNAL_e8b37485_4_k_cu_4c88b998_965904cuda3std6ranges3__45__cpo4dataE,(_ZN40_INTERNAL_e8b37485_4_k_cu_4c88b998_965906thrust24THRUST_300001_SM_1000_NS12placeholders2_7E - _ZN40_INTERNAL_e8b37485_4_k_cu_4c88b998_965904cuda3std6ranges3__45__cpo4dataE)
_ZN40_INTERNAL_e8b37485_4_k_cu_4c88b998_965904cuda3std6ranges3__45__cpo4dataE:
	.zero		1
	.type		_ZN40_INTERNAL_e8b37485_4_k_cu_4c88b998_965906thrust24THRUST_300001_SM_1000_NS12placeholders2_7E,@object
	.size		_ZN40_INTERNAL_e8b37485_4_k_cu_4c88b998_965906thrust24THRUST_300001_SM_1000_NS12placeholders2_7E,(_ZN40_INTERNAL_e8b37485_4_k_cu_4c88b998_965904cuda3std3__45__cpo6rbeginE - _ZN40_INTERNAL_e8b37485_4_k_cu_4c88b998_965906thrust24THRUST_300001_SM_1000_NS12placeholders2_7E)
_ZN40_INTERNAL_e8b37485_4_k_cu_4c88b998_965906thrust24THRUST_300001_SM_1000_NS12placeholders2_7E:
	.zero		1
	.type		_ZN40_INTERNAL_e8b37485_4_k_cu_4c88b998_965904cuda3std3__45__cpo6rbeginE,@object
	.size		_ZN40_INTERNAL_e8b37485_4_k_cu_4c88b998_965904cuda3std3__45__cpo6rbeginE,(_ZN40_INTERNAL_e8b37485_4_k_cu_4c88b998_965904cuda3std6ranges3__45__cpo7advanceE - _ZN40_INTERNAL_e8b37485_4_k_cu_4c88b998_965904cuda3std3__45__cpo6rbeginE)
_ZN40_INTERNAL_e8b37485_4_k_cu_4c88b998_965904cuda3std3__45__cpo6rbeginE:
	.zero		1
	.type		_ZN40_INTERNAL_e8b37485_4_k_cu_4c88b998_965904cuda3std6ranges3__45__cpo7advanceE,@object
	.size		_ZN40_INTERNAL_e8b37485_4_k_cu_4c88b998_965904cuda3std6ranges3__45__cpo7advanceE,(_ZN40_INTERNAL_e8b37485_4_k_cu_4c88b998_965904cuda3std3__47nulloptE - _ZN40_INTERNAL_e8b37485_4_k_cu_4c88b998_965904cuda3std6ranges3__45__cpo7advanceE)
_ZN40_INTERNAL_e8b37485_4_k_cu_4c88b998_965904cuda3std6ranges3__45__cpo7advanceE:
	.zero		1
	.type		_ZN40_INTERNAL_e8b37485_4_k_cu_4c88b998_965904cuda3std3__47nulloptE,@object
	.size		_ZN40_INTERNAL_e8b37485_4_k_cu_4c88b998_965904cuda3std3__47nulloptE,(_ZN40_INTERNAL_e8b37485_4_k_cu_4c88b998_965904cuda3std6ranges3__45__cpo8distanceE - _ZN40_INTERNAL_e8b37485_4_k_cu_4c88b998_965904cuda3std3__47nulloptE)
_ZN40_INTERNAL_e8b37485_4_k_cu_4c88b998_965904cuda3std3__47nulloptE:
	.zero		1
	.type		_ZN40_INTERNAL_e8b37485_4_k_cu_4c88b998_965904cuda3std6ranges3__45__cpo8distanceE,@object
	.size		_ZN40_INTERNAL_e8b37485_4_k_cu_4c88b998_965904cuda3std6ranges3__45__cpo8distanceE,(_ZN40_INTERNAL_e8b37485_4_k_cu_4c88b998_965906thrust24THRUST_300001_SM_1000_NS12placeholders2_6E - _ZN40_INTERNAL_e8b37485_4_k_cu_4c88b998_965904cuda3std6ranges3__45__cpo8distanceE)
_ZN40_INTERNAL_e8b37485_4_k_cu_4c88b998_965904cuda3std6ranges3__45__cpo8distanceE:
	.zero		1
	.type		_ZN40_INTERNAL_e8b37485_4_k_cu_4c88b998_965906thrust24THRUST_300001_SM_1000_NS12placeholders2_6E,@object
	.size		_ZN40_INTERNAL_e8b37485_4_k_cu_4c88b998_965906thrust24THRUST_300001_SM_1000_NS12placeholders2_6E,(_ZN40_INTERNAL_e8b37485_4_k_cu_4c88b998_965904cuda3std3__45__cpo4cendE - _ZN40_INTERNAL_e8b37485_4_k_cu_4c88b998_965906thrust24THRUST_300001_SM_1000_NS12placeholders2_6E)
_ZN40_INTERNAL_e8b37485_4_k_cu_4c88b998_965906thrust24THRUST_300001_SM_1000_NS12placeholders2_6E:
	.zero		1
	.type		_ZN40_INTERNAL_e8b37485_4_k_cu_4c88b998_965904cuda3std3__45__cpo4cendE,@object
	.size		_ZN40_INTERNAL_e8b37485_4_k_cu_4c88b998_965904cuda3std3__45__cpo4cendE,(_ZN40_INTERNAL_e8b37485_4_k_cu_4c88b998_965904cuda3std6ranges3__45__cpo4cendE - _ZN40_INTERNAL_e8b37485_4_k_cu_4c88b998_965904cuda3std3__45__cpo4cendE)
_ZN40_INTERNAL_e8b37485_4_k_cu_4c88b998_965904cuda3std3__45__cpo4cendE:
	.zero		1
	.type		_ZN40_INTERNAL_e8b37485_4_k_cu_4c88b998_965904cuda3std6ranges3__45__cpo4cendE,@object
	.size		_ZN40_INTERNAL_e8b37485_4_k_cu_4c88b998_965904cuda3std6ranges3__45__cpo4cendE,(_ZN40_INTERNAL_e8b37485_4_k_cu_4c88b998_965904cuda3std3__420unreachable_sentinelE - _ZN40_INTERNAL_e8b37485_4_k_cu_4c88b998_965904cuda3std6ranges3__45__cpo4cendE)
_ZN40_INTERNAL_e8b37485_4_k_cu_4c88b998_965904cuda3std6ranges3__45__cpo4cendE:
	.zero		1
	.type		_ZN40_INTERNAL_e8b37485_4_k_cu_4c88b998_965904cuda3std3__420unreachable_sentinelE,@object
	.size		_ZN40_INTERNAL_e8b37485_4_k_cu_4c88b998_965904cuda3std3__420unreachable_sentinelE,(_ZN40_INTERNAL_e8b37485_4_k_cu_4c88b998_965904cuda3std6ranges3__45__cpo5ssizeE - _ZN40_INTERNAL_e8b37485_4_k_cu_4c88b998_965904cuda3std3__420unreachable_sentinelE)
_ZN40_INTERNAL_e8b37485_4_k_cu_4c88b998_965904cuda3std3__420unreachable_sentinelE:
	.zero		1
	.type		_ZN40_INTERNAL_e8b37485_4_k_cu_4c88b998_965904cuda3std6ranges3__45__cpo5ssizeE,@object
	.size		_ZN40_INTERNAL_e8b37485_4_k_cu_4c88b998_965904cuda3std6ranges3__45__cpo5ssizeE,(_ZN40_INTERNAL_e8b37485_4_k_cu_4c88b998_965906thrust24THRUST_300001_SM_1000_NS12placeholders3_10E - _ZN40_INTERNAL_e8b37485_4_k_cu_4c88b998_965904cuda3std6ranges3__45__cpo5ssizeE)
_ZN40_INTERNAL_e8b37485_4_k_cu_4c88b998_965904cuda3std6ranges3__45__cpo5ssizeE:
	.zero		1
	.type		_ZN40_INTERNAL_e8b37485_4_k_cu_4c88b998_965906thrust24THRUST_300001_SM_1000_NS12placeholders3_10E,@object
	.size		_ZN40_INTERNAL_e8b37485_4_k_cu_4c88b998_965906thrust24THRUST_300001_SM_1000_NS12placeholders3_10E,(_ZN40_INTERNAL_e8b37485_4_k_cu_4c88b998_965904cuda3std3__45__cpo5crendE - _ZN40_INTERNAL_e8b37485_4_k_cu_4c88b998_965906thrust24THRUST_300001_SM_1000_NS12placeholders3_10E)
_ZN40_INTERNAL_e8b37485_4_k_cu_4c88b998_965906thrust24THRUST_300001_SM_1000_NS12placeholders3_10E:
	.zero		1
	.type		_ZN40_INTERNAL_e8b37485_4_k_cu_4c88b998_965904cuda3std3__45__cpo5crendE,@object
	.size		_ZN40_INTERNAL_e8b37485_4_k_cu_4c88b998_965904cuda3std3__45__cpo5crendE,(_ZN40_INTERNAL_e8b37485_4_k_cu_4c88b998_965904cuda3std6ranges3__45__cpo4prevE - _ZN40_INTERNAL_e8b37485_4_k_cu_4c88b998_965904cuda3std3__45__cpo5crendE)
_ZN40_INTERNAL_e8b37485_4_k_cu_4c88b998_965904cuda3std3__45__cpo5crendE:
	.zero		1
	.type		_ZN40_INTERNAL_e8b37485_4_k_cu_4c88b998_965904cuda3std6ranges3__45__cpo4prevE,@object
	.size		_ZN40_INTERNAL_e8b37485_4_k_cu_4c88b998_965904cuda3std6ranges3__45__cpo4prevE,(_ZN40_INTERNAL_e8b37485_4_k_cu_4c88b998_965904cuda3std6ranges3__45__cpo9iter_moveE - _ZN40_INTERNAL_e8b37485_4_k_cu_4c88b998_965904cuda3std6ranges3__45__cpo4prevE)
_ZN40_INTERNAL_e8b37485_4_k_cu_4c88b998_965904cuda3std6ranges3__45__cpo4prevE:
	.zero		1
	.type		_ZN40_INTERNAL_e8b37485_4_k_cu_4c88b998_965904cuda3std6ranges3__45__cpo9iter_moveE,@object
	.size		_ZN40_INTERNAL_e8b37485_4_k_cu_4c88b998_965904cuda3std6ranges3__45__cpo9iter_moveE,(_ZN40_INTERNAL_e8b37485_4_k_cu_4c88b998_965906thrust24THRUST_300001_SM_1000_NS12placeholders2_2E - _ZN40_INTERNAL_e8b37485_4_k_cu_4c88b998_965904cuda3std6ranges3__45__cpo9iter_moveE)
_ZN40_INTERNAL_e8b37485_4_k_cu_4c88b998_965904cuda3std6ranges3__45__cpo9iter_moveE:
	.zero		1
	.type		_ZN40_INTERNAL_e8b37485_4_k_cu_4c88b998_965906thrust24THRUST_300001_SM_1000_NS12placeholders2_2E,@object
	.size		_ZN40_INTERNAL_e8b37485_4_k_cu_4c88b998_965906thrust24THRUST_300001_SM_1000_NS12placeholders2_2E,(_ZN40_INTERNAL_e8b37485_4_k_cu_4c88b998_965906thrust24THRUST_300001_SM_1000_NS12placeholders2_4E - _ZN40_INTERNAL_e8b37485_4_k_cu_4c88b998_965906thrust24THRUST_300001_SM_1000_NS12placeholders2_2E)
_ZN40_INTERNAL_e8b37485_4_k_cu_4c88b998_965906thrust24THRUST_300001_SM_1000_NS12placeholders2_2E:
	.zero		1
	.type		_ZN40_INTERNAL_e8b37485_4_k_cu_4c88b998_965906thrust24THRUST_300001_SM_1000_NS12placeholders2_4E,@object
	.size		_ZN40_INTERNAL_e8b37485_4_k_cu_4c88b998_965906thrust24THRUST_300001_SM_1000_NS12placeholders2_4E,(_ZN40_INTERNAL_e8b37485_4_k_cu_4c88b998_965904cuda3std3__45__cpo3endE - _ZN40_INTERNAL_e8b37485_4_k_cu_4c88b998_965906thrust24THRUST_300001_SM_1000_NS12placeholders2_4E)
_ZN40_INTERNAL_e8b37485_4_k_cu_4c88b998_965906thrust24THRUST_300001_SM_1000_NS12placeholders2_4E:
	.zero		1
	.type		_ZN40_INTERNAL_e8b37485_4_k_cu_4c88b998_965904cuda3std3__45__cpo3endE,@object
	.size		_ZN40_INTERNAL_e8b37485_4_k_cu_4c88b998_965904cuda3std3__45__cpo3endE,(_ZN40_INTERNAL_e8b37485_4_k_cu_4c88b998_965904cuda3std6ranges3__45__cpo3endE - _ZN40_INTERNAL_e8b37485_4_k_cu_4c88b998_965904cuda3std3__45__cpo3endE)
_ZN40_INTERNAL_e8b37485_4_k_cu_4c88b998_965904cuda3std3__45__cpo3endE:
	.zero		1
	.type		_ZN40_INTERNAL_e8b37485_4_k_cu_4c88b998_965904cuda3std6ranges3__45__cpo3endE,@object
	.size		_ZN40_INTERNAL_e8b37485_4_k_cu_4c88b998_965904cuda3std6ranges3__45__cpo3endE,(_ZN40_INTERNAL_e8b37485_4_k_cu_4c88b998_965904cuda3std3__419piecewise_constructE - _ZN40_INTERNAL_e8b37485_4_k_cu_4c88b998_965904cuda3std6ranges3__45__cpo3endE)
_ZN40_INTERNAL_e8b37485_4_k_cu_4c88b998_965904cuda3std6ranges3__45__cpo3endE:
	.zero		1
	.type		_ZN40_INTERNAL_e8b37485_4_k_cu_4c88b998_965904cuda3std3__419piecewise_constructE,@object
	.size		_ZN40_INTERNAL_e8b37485_4_k_cu_4c88b998_965904cuda3std3__419piecewise_constructE,(_ZN40_INTERNAL_e8b37485_4_k_cu_4c88b998_965904cuda3std6ranges3__45__cpo5cdataE - _ZN40_INTERNAL_e8b37485_4_k_cu_4c88b998_965904cuda3std3__419piecewise_constructE)
_ZN40_INTERNAL_e8b37485_4_k_cu_4c88b998_965904cuda3std3__419piecewise_constructE:
	.zero		1
	.type		_ZN40_INTERNAL_e8b37485_4_k_cu_4c88b998_965904cuda3std6ranges3__45__cpo5cdataE,@object
	.size		_ZN40_INTERNAL_e8b37485_4_k_cu_4c88b998_965904cuda3std6ranges3__45__cpo5cdataE,(_ZN40_INTERNAL_e8b37485_4_k_cu_4c88b998_965906thrust24THRUST_300001_SM_1000_NS12placeholders2_8E - _ZN40_INTERNAL_e8b37485_4_k_cu_4c88b998_965904cuda3std6ranges3__45__cpo5cdataE)
_ZN40_INTERNAL_e8b37485_4_k_cu_4c88b998_965904cuda3std6ranges3__45__cpo5cdataE:
	.zero		1
	.type		_ZN40_INTERNAL_e8b37485_4_k_cu_4c88b998_965906thrust24THRUST_300001_SM_1000_NS12placeholders2_8E,@object
	.size		_ZN40_INTERNAL_e8b37485_4_k_cu_4c88b998_965906thrust24THRUST_300001_SM_1000_NS12placeholders2_8E,(_ZN40_INTERNAL_e8b37485_4_k_cu_4c88b998_965904cuda3std3__45__cpo4rendE - _ZN40_INTERNAL_e8b37485_4_k_cu_4c88b998_965906thrust24THRUST_300001_SM_1000_NS12placeholders2_8E)
_ZN40_INTERNAL_e8b37485_4_k_cu_4c88b998_965906thrust24THRUST_300001_SM_1000_NS12placeholders2_8E:
	.zero		1
	.type		_ZN40_INTERNAL_e8b37485_4_k_cu_4c88b998_965904cuda3std3__45__cpo4rendE,@object
	.size		_ZN40_INTERNAL_e8b37485_4_k_cu_4c88b998_965904cuda3std3__45__cpo4rendE,(_ZN40_INTERNAL_e8b37485_4_k_cu_4c88b998_965904cuda3std6ranges3__45__cpo9iter_swapE - _ZN40_INTERNAL_e8b37485_4_k_cu_4c88b998_965904cuda3std3__45__cpo4rendE)
_ZN40_INTERNAL_e8b37485_4_k_cu_4c88b998_965904cuda3std3__45__cpo4rendE:
	.zero		1
	.type		_ZN40_INTERNAL_e8b37485_4_k_cu_4c88b998_965904cuda3std6ranges3__45__cpo9iter_swapE,@object
	.size		_ZN40_INTERNAL_e8b37485_4_k_cu_4c88b998_965904cuda3std6ranges3__45__cpo9iter_swapE,(_ZN40_INTERNAL_e8b37485_4_k_cu_4c88b998_965904cuda3std3__48unexpectE - _ZN40_INTERNAL_e8b37485_4_k_cu_4c88b998_965904cuda3std6ranges3__45__cpo9iter_swapE)
_ZN40_INTERNAL_e8b37485_4_k_cu_4c88b998_965904cuda3std6ranges3__45__cpo9iter_swapE:
	.zero		1
	.type		_ZN40_INTERNAL_e8b37485_4_k_cu_4c88b998_965904cuda3std3__48unexpectE,@object
	.size		_ZN40_INTERNAL_e8b37485_4_k_cu_4c88b998_965904cuda3std3__48unexpectE,(_ZN40_INTERNAL_e8b37485_4_k_cu_4c88b998_965906thrust24THRUST_300001_SM_1000_NS6system6detail10sequential3seqE - _ZN40_INTERNAL_e8b37485_4_k_cu_4c88b998_965904cuda3std3__48unexpectE)
_ZN40_INTERNAL_e8b37485_4_k_cu_4c88b998_965904cuda3std3__48unexpectE:
	.zero		1
	.type		_ZN40_INTERNAL_e8b37485_4_k_cu_4c88b998_965906thrust24THRUST_300001_SM_1000_NS6system6detail10sequential3seqE,@object
	.size		_ZN40_INTERNAL_e8b37485_4_k_cu_4c88b998_965906thrust24THRUST_300001_SM_1000_NS6system6detail10sequential3seqE,(.L_29 - _ZN40_INTERNAL_e8b37485_4_k_cu_4c88b998_965906thrust24THRUST_300001_SM_1000_NS6system6detail10sequential3seqE)
_ZN40_INTERNAL_e8b37485_4_k_cu_4c88b998_965906thrust24THRUST_300001_SM_1000_NS6system6detail10sequential3seqE:
	.zero		1
.L_29:


//--------------------- .nv.constant0._ZN3cub18CUB_300001_SM_10006detail11EmptyKernelIvEEvv --------------------------
	.section	.nv.constant0._ZN3cub18CUB_300001_SM_10006detail11EmptyKernelIvEEvv,"a",@progbits
	.sectionflags	@""
	.align	4
.nv.constant0._ZN3cub18CUB_300001_SM_10006detail11EmptyKernelIvEEvv:
	.zero		896


//--------------------- SYMBOLS --------------------------

	.type		.nv.reservedSmem.offset0,@object
	.size		.nv.reservedSmem.offset0,0x4
